//
// Generated by NVIDIA NVVM Compiler
//
// Compiler Build ID: CL-36424714
// Cuda compilation tools, release 13.0, V13.0.88
// Based on NVVM 20.0.0
//

.version 9.0
.target sm_100
.address_size 64

	// .globl	_Z35DepthwiseConv2dBackwardFilterKernelIfLin1ELin1EEv13DepthwiseArgsPKT_S3_PS1_i

.visible .entry _Z35DepthwiseConv2dBackwardFilterKernelIfLin1ELin1EEv13DepthwiseArgsPKT_S3_PS1_i(
	.param .align 4 .b8 _Z35DepthwiseConv2dBackwardFilterKernelIfLin1ELin1EEv13DepthwiseArgsPKT_S3_PS1_i_param_0[56],
	.param .u64 .ptr .align 1 _Z35DepthwiseConv2dBackwardFilterKernelIfLin1ELin1EEv13DepthwiseArgsPKT_S3_PS1_i_param_1,
	.param .u64 .ptr .align 1 _Z35DepthwiseConv2dBackwardFilterKernelIfLin1ELin1EEv13DepthwiseArgsPKT_S3_PS1_i_param_2,
	.param .u64 .ptr .align 1 _Z35DepthwiseConv2dBackwardFilterKernelIfLin1ELin1EEv13DepthwiseArgsPKT_S3_PS1_i_param_3,
	.param .u32 _Z35DepthwiseConv2dBackwardFilterKernelIfLin1ELin1EEv13DepthwiseArgsPKT_S3_PS1_i_param_4
)
.maxntid 640
.minnctapersm 2
{
	.reg .pred 	%p<66>;
	.reg .b32 	%r<93>;
	.reg .b32 	%f<45>;
	.reg .b64 	%rd<36>;

	ld.param.u32 	%r1, [_Z35DepthwiseConv2dBackwardFilterKernelIfLin1ELin1EEv13DepthwiseArgsPKT_S3_PS1_i_param_0+4];
	ld.param.u32 	%r2, [_Z35DepthwiseConv2dBackwardFilterKernelIfLin1ELin1EEv13DepthwiseArgsPKT_S3_PS1_i_param_0+8];
	ld.param.u32 	%r3, [_Z35DepthwiseConv2dBackwardFilterKernelIfLin1ELin1EEv13DepthwiseArgsPKT_S3_PS1_i_param_0+12];
	ld.param.u32 	%r4, [_Z35DepthwiseConv2dBackwardFilterKernelIfLin1ELin1EEv13DepthwiseArgsPKT_S3_PS1_i_param_0+16];
	ld.param.u32 	%r5, [_Z35DepthwiseConv2dBackwardFilterKernelIfLin1ELin1EEv13DepthwiseArgsPKT_S3_PS1_i_param_0+20];
	ld.param.u32 	%r6, [_Z35DepthwiseConv2dBackwardFilterKernelIfLin1ELin1EEv13DepthwiseArgsPKT_S3_PS1_i_param_0+28];
	ld.param.u32 	%r7, [_Z35DepthwiseConv2dBackwardFilterKernelIfLin1ELin1EEv13DepthwiseArgsPKT_S3_PS1_i_param_0+32];
	ld.param.u32 	%r8, [_Z35DepthwiseConv2dBackwardFilterKernelIfLin1ELin1EEv13DepthwiseArgsPKT_S3_PS1_i_param_0+36];
	ld.param.u32 	%r9, [_Z35DepthwiseConv2dBackwardFilterKernelIfLin1ELin1EEv13DepthwiseArgsPKT_S3_PS1_i_param_0+40];
	ld.param.u32 	%r10, [_Z35DepthwiseConv2dBackwardFilterKernelIfLin1ELin1EEv13DepthwiseArgsPKT_S3_PS1_i_param_0+44];
	ld.param.u32 	%r11, [_Z35DepthwiseConv2dBackwardFilterKernelIfLin1ELin1EEv13DepthwiseArgsPKT_S3_PS1_i_param_0+48];
	ld.param.u64 	%rd8, [_Z35DepthwiseConv2dBackwardFilterKernelIfLin1ELin1EEv13DepthwiseArgsPKT_S3_PS1_i_param_1];
	ld.param.u64 	%rd9, [_Z35DepthwiseConv2dBackwardFilterKernelIfLin1ELin1EEv13DepthwiseArgsPKT_S3_PS1_i_param_2];
	ld.param.u64 	%rd10, [_Z35DepthwiseConv2dBackwardFilterKernelIfLin1ELin1EEv13DepthwiseArgsPKT_S3_PS1_i_param_3];
	ld.param.u32 	%r43, [_Z35DepthwiseConv2dBackwardFilterKernelIfLin1ELin1EEv13DepthwiseArgsPKT_S3_PS1_i_param_4];
	cvta.to.global.u64 	%rd1, %rd10;
	mov.u32 	%r44, %ctaid.x;
	mov.u32 	%r12, %ntid.x;
	mov.u32 	%r45, %tid.x;
	mad.lo.s32 	%r86, %r44, %r12, %r45;
	setp.ge.s32 	%p4, %r86, %r43;
	@%p4 bra 	$L__BB0_41;
	and.b32  	%r14, %r5, 3;
	and.b32  	%r15, %r5, 2147483644;
	mov.u32 	%r46, %nctaid.x;
	mul.lo.s32 	%r16, %r46, %r12;
$L__BB0_2:
	div.s32 	%r47, %r86, %r10;
	mul.lo.s32 	%r49, %r47, %r10;
	sub.s32 	%r50, %r86, %r49;
	div.s32 	%r51, %r47, %r9;
	mul.lo.s32 	%r52, %r51, %r9;
	sub.s32 	%r53, %r47, %r52;
	div.s32 	%r19, %r51, %r11;
	mul.lo.s32 	%r54, %r19, %r11;
	sub.s32 	%r18, %r51, %r54;
	mul.lo.s32 	%r55, %r53, %r6;
	sub.s32 	%r20, %r55, %r7;
	mul.lo.s32 	%r56, %r50, %r6;
	sub.s32 	%r21, %r56, %r8;
	mul.wide.s32 	%rd12, %r86, 4;
	add.s64 	%rd11, %rd8, %rd12;
	// begin inline asm
	ld.global.nc.f32 %f2, [%rd11];
	// end inline asm
	or.b32  	%r57, %r20, %r21;
	setp.lt.s32 	%p6, %r57, 0;
	mov.pred 	%p65, 0;
	@%p6 bra 	$L__BB0_4;
	add.s32 	%r58, %r20, %r4;
	setp.lt.s32 	%p65, %r58, %r1;
$L__BB0_4:
	add.s32 	%r59, %r21, %r5;
	setp.lt.s32 	%p7, %r59, %r2;
	and.pred  	%p8, %p65, %p7;
	@%p8 bra 	$L__BB0_29;
	setp.lt.s32 	%p9, %r4, 1;
	@%p9 bra 	$L__BB0_40;
	mul.lo.s32 	%r22, %r18, %r4;
	mad.lo.s32 	%r61, %r19, %r3, %r18;
	mul.lo.s32 	%r23, %r61, %r1;
	mov.b32 	%r90, 0;
$L__BB0_7:
	setp.lt.s32 	%p10, %r5, 1;
	@%p10 bra 	$L__BB0_28;
	add.s32 	%r63, %r90, %r20;
	setp.lt.u32 	%p11, %r5, 4;
	setp.gt.s32 	%p12, %r63, -1;
	setp.lt.s32 	%p13, %r63, %r1;
	and.pred  	%p3, %p12, %p13;
	add.s32 	%r64, %r23, %r63;
	mul.lo.s32 	%r34, %r64, %r2;
	add.s32 	%r65, %r90, %r22;
	mul.lo.s32 	%r35, %r65, %r5;
	mov.b32 	%r92, 0;
	@%p11 bra 	$L__BB0_19;
	mov.b32 	%r91, 0;
$L__BB0_10:
	.pragma "nounroll";
	add.s32 	%r37, %r91, %r21;
	setp.gt.s32 	%p14, %r37, -1;
	setp.lt.s32 	%p15, %r37, %r2;
	and.pred  	%p16, %p14, %p15;
	and.pred  	%p18, %p3, %p16;
	add.s32 	%r67, %r34, %r37;
	mul.wide.s32 	%rd13, %r67, 4;
	add.s64 	%rd4, %rd9, %rd13;
	add.s32 	%r68, %r35, %r91;
	mul.wide.s32 	%rd14, %r68, 4;
	add.s64 	%rd5, %rd1, %rd14;
	not.pred 	%p19, %p18;
	@%p19 bra 	$L__BB0_12;
	// begin inline asm
	ld.global.nc.f32 %f3, [%rd4];
	// end inline asm
	mul.f32 	%f4, %f2, %f3;
	atom.global.add.f32 	%f5, [%rd5], %f4;
$L__BB0_12:
	add.s32 	%r69, %r37, 1;
	setp.gt.s32 	%p20, %r69, -1;
	setp.lt.s32 	%p21, %r69, %r2;
	and.pred  	%p22, %p20, %p21;
	and.pred  	%p23, %p3, %p22;
	not.pred 	%p24, %p23;
	@%p24 bra 	$L__BB0_14;
	add.s64 	%rd16, %rd4, 4;
	// begin inline asm
	ld.global.nc.f32 %f6, [%rd16];
	// end inline asm
	mul.f32 	%f7, %f2, %f6;
	atom.global.add.f32 	%f8, [%rd5+4], %f7;
$L__BB0_14:
	add.s32 	%r70, %r37, 2;
	setp.gt.s32 	%p25, %r70, -1;
	setp.lt.s32 	%p26, %r70, %r2;
	and.pred  	%p27, %p25, %p26;
	and.pred  	%p28, %p3, %p27;
	not.pred 	%p29, %p28;
	@%p29 bra 	$L__BB0_16;
	add.s64 	%rd17, %rd4, 8;
	// begin inline asm
	ld.global.nc.f32 %f9, [%rd17];
	// end inline asm
	mul.f32 	%f10, %f2, %f9;
	atom.global.add.f32 	%f11, [%rd5+8], %f10;
$L__BB0_16:
	add.s32 	%r71, %r37, 3;
	setp.gt.s32 	%p30, %r71, -1;
	setp.lt.s32 	%p31, %r71, %r2;
	and.pred  	%p32, %p30, %p31;
	and.pred  	%p33, %p3, %p32;
	not.pred 	%p34, %p33;
	@%p34 bra 	$L__BB0_18;
	add.s64 	%rd18, %rd4, 12;
	// begin inline asm
	ld.global.nc.f32 %f12, [%rd18];
	// end inline asm
	mul.f32 	%f13, %f2, %f12;
	atom.global.add.f32 	%f14, [%rd5+12], %f13;
$L__BB0_18:
	add.s32 	%r91, %r91, 4;
	setp.ne.s32 	%p35, %r91, %r15;
	mov.u32 	%r92, %r15;
	@%p35 bra 	$L__BB0_10;
$L__BB0_19:
	setp.eq.s32 	%p36, %r14, 0;
	@%p36 bra 	$L__BB0_28;
	add.s32 	%r40, %r92, %r21;
	setp.gt.s32 	%p37, %r40, -1;
	setp.lt.s32 	%p38, %r40, %r2;
	and.pred  	%p39, %p37, %p38;
	and.pred  	%p41, %p3, %p39;
	add.s32 	%r72, %r34, %r40;
	mul.wide.s32 	%rd19, %r72, 4;
	add.s64 	%rd6, %rd9, %rd19;
	add.s32 	%r73, %r35, %r92;
	mul.wide.s32 	%rd20, %r73, 4;
	add.s64 	%rd7, %rd1, %rd20;
	not.pred 	%p42, %p41;
	@%p42 bra 	$L__BB0_22;
	// begin inline asm
	ld.global.nc.f32 %f15, [%rd6];
	// end inline asm
	mul.f32 	%f16, %f2, %f15;
	atom.global.add.f32 	%f17, [%rd7], %f16;
$L__BB0_22:
	setp.eq.s32 	%p43, %r14, 1;
	@%p43 bra 	$L__BB0_28;
	add.s32 	%r74, %r40, 1;
	setp.gt.s32 	%p44, %r74, -1;
	setp.lt.s32 	%p45, %r74, %r2;
	and.pred  	%p46, %p44, %p45;
	and.pred  	%p47, %p3, %p46;
	not.pred 	%p48, %p47;
	@%p48 bra 	$L__BB0_25;
	add.s64 	%rd22, %rd6, 4;
	// begin inline asm
	ld.global.nc.f32 %f18, [%rd22];
	// end inline asm
	mul.f32 	%f19, %f2, %f18;
	atom.global.add.f32 	%f20, [%rd7+4], %f19;
$L__BB0_25:
	setp.eq.s32 	%p49, %r14, 2;
	@%p49 bra 	$L__BB0_28;
	add.s32 	%r75, %r40, 2;
	setp.gt.s32 	%p50, %r75, -1;
	setp.lt.s32 	%p51, %r75, %r2;
	and.pred  	%p52, %p50, %p51;
	and.pred  	%p53, %p3, %p52;
	not.pred 	%p54, %p53;
	@%p54 bra 	$L__BB0_28;
	add.s64 	%rd23, %rd6, 8;
	// begin inline asm
	ld.global.nc.f32 %f21, [%rd23];
	// end inline asm
	mul.f32 	%f22, %f2, %f21;
	atom.global.add.f32 	%f23, [%rd7+8], %f22;
$L__BB0_28:
	add.s32 	%r90, %r90, 1;
	setp.ne.s32 	%p55, %r90, %r4;
	@%p55 bra 	$L__BB0_7;
	bra.uni 	$L__BB0_40;
$L__BB0_29:
	setp.lt.s32 	%p56, %r4, 1;
	@%p56 bra 	$L__BB0_40;
	mul.lo.s32 	%r24, %r18, %r4;
	mad.lo.s32 	%r77, %r19, %r3, %r18;
	mad.lo.s32 	%r25, %r77, %r1, %r20;
	mov.b32 	%r87, 0;
$L__BB0_31:
	setp.lt.s32 	%p57, %r5, 1;
	@%p57 bra 	$L__BB0_39;
	setp.lt.u32 	%p58, %r5, 4;
	add.s32 	%r79, %r87, %r25;
	mad.lo.s32 	%r27, %r79, %r2, %r21;
	add.s32 	%r80, %r87, %r24;
	mul.lo.s32 	%r28, %r80, %r5;
	mov.b32 	%r89, 0;
	@%p58 bra 	$L__BB0_35;
	mov.b32 	%r88, 0;
$L__BB0_34:
	.pragma "nounroll";
	add.s32 	%r82, %r27, %r88;
	mul.wide.s32 	%rd28, %r82, 4;
	add.s64 	%rd24, %rd9, %rd28;
	// begin inline asm
	ld.global.nc.f32 %f24, [%rd24];
	// end inline asm
	mul.f32 	%f28, %f2, %f24;
	add.s32 	%r83, %r28, %r88;
	mul.wide.s32 	%rd29, %r83, 4;
	add.s64 	%rd30, %rd1, %rd29;
	atom.global.add.f32 	%f29, [%rd30], %f28;
	add.s64 	%rd25, %rd24, 4;
	// begin inline asm
	ld.global.nc.f32 %f25, [%rd25];
	// end inline asm
	mul.f32 	%f30, %f2, %f25;
	atom.global.add.f32 	%f31, [%rd30+4], %f30;
	add.s64 	%rd26, %rd24, 8;
	// begin inline asm
	ld.global.nc.f32 %f26, [%rd26];
	// end inline asm
	mul.f32 	%f32, %f2, %f26;
	atom.global.add.f32 	%f33, [%rd30+8], %f32;
	add.s64 	%rd27, %rd24, 12;
	// begin inline asm
	ld.global.nc.f32 %f27, [%rd27];
	// end inline asm
	mul.f32 	%f34, %f2, %f27;
	atom.global.add.f32 	%f35, [%rd30+12], %f34;
	add.s32 	%r88, %r88, 4;
	setp.ne.s32 	%p59, %r88, %r15;
	mov.u32 	%r89, %r15;
	@%p59 bra 	$L__BB0_34;
$L__BB0_35:
	setp.eq.s32 	%p60, %r14, 0;
	@%p60 bra 	$L__BB0_39;
	setp.eq.s32 	%p61, %r14, 1;
	add.s32 	%r84, %r27, %r89;
	mul.wide.s32 	%rd32, %r84, 4;
	add.s64 	%rd31, %rd9, %rd32;
	// begin inline asm
	ld.global.nc.f32 %f36, [%rd31];
	// end inline asm
	mul.f32 	%f37, %f2, %f36;
	add.s32 	%r85, %r28, %r89;
	mul.wide.s32 	%rd33, %r85, 4;
	add.s64 	%rd3, %rd1, %rd33;
	atom.global.add.f32 	%f38, [%rd3], %f37;
	@%p61 bra 	$L__BB0_39;
	setp.eq.s32 	%p62, %r14, 2;
	add.s64 	%rd34, %rd31, 4;
	// begin inline asm
	ld.global.nc.f32 %f39, [%rd34];
	// end inline asm
	mul.f32 	%f40, %f2, %f39;
	atom.global.add.f32 	%f41, [%rd3+4], %f40;
	@%p62 bra 	$L__BB0_39;
	add.s64 	%rd35, %rd31, 8;
	// begin inline asm
	ld.global.nc.f32 %f42, [%rd35];
	// end inline asm
	mul.f32 	%f43, %f2, %f42;
	atom.global.add.f32 	%f44, [%rd3+8], %f43;
$L__BB0_39:
	add.s32 	%r87, %r87, 1;
	setp.eq.s32 	%p63, %r87, %r4;
	@%p63 bra 	$L__BB0_40;
	bra.uni 	$L__BB0_31;
$L__BB0_40:
	add.s32 	%r86, %r86, %r16;
	setp.lt.s32 	%p64, %r86, %r43;
	@%p64 bra 	$L__BB0_2;
$L__BB0_41:
	ret;

}


// ===== COMPILED SASS (sm_100) =====

	.target	sm_100

	.elftype	@"ET_EXEC"


//--------------------- .note.nv.tkinfo           --------------------------
	.section	.note.nv.tkinfo,"",@"SHT_NOTE"
	.sectionflags	@"SHF_NOTE_NV_TKINFO"
	.tkinfo
        /*0018*/ 	.word	0x00000002
        /*0030*/ 	.string	""
        /*0030*/ 	.string	"ptxas"
        /*0030*/ 	.string	"Cuda compilation tools, release 13.0, V13.0.88"
        /*0030*/ 	.string	"Build cuda_13.0.r13.0/compiler.36424714_0"
        /*0030*/ 	.string	"-arch sm_100 -m 64 "



//--------------------- .note.nv.cuinfo           --------------------------
	.section	.note.nv.cuinfo,"",@"SHT_NOTE"
	.sectionflags	@"SHF_NOTE_NV_CUINFO"
        /*0018*/ 	.short	0x0002
        /*001a*/ 	.short	0x0064
        /*001c*/ 	.short	0x0082
	.zero		2


//--------------------- .nv.info                  --------------------------
	.section	.nv.info,"",@"SHT_CUDA_INFO"
	.align	4


	//----- nvinfo : EIATTR_REGCOUNT
	.align		4
        /*0000*/ 	.byte	0x04, 0x2f
        /*0002*/ 	.short	(.L_1 - .L_0)
	.align		4
.L_0:
        /*0004*/ 	.word	index@(_Z35DepthwiseConv2dBackwardFilterKernelIfLin1ELin1EEv13DepthwiseArgsPKT_S3_PS1_i)
        /*0008*/ 	.word	0x0000001e


	//----- nvinfo : EIATTR_FRAME_SIZE
	.align		4
.L_1:
        /*000c*/ 	.byte	0x04, 0x11
        /*000e*/ 	.short	(.L_3 - .L_2)
	.align		4
.L_2:
        /*0010*/ 	.word	index@(_Z35DepthwiseConv2dBackwardFilterKernelIfLin1ELin1EEv13DepthwiseArgsPKT_S3_PS1_i)
        /*0014*/ 	.word	0x00000000


	//----- nvinfo : EIATTR_MIN_STACK_SIZE
	.align		4
.L_3:
        /*0018*/ 	.byte	0x04, 0x12
        /*001a*/ 	.short	(.L_5 - .L_4)
	.align		4
.L_4:
        /*001c*/ 	.word	index@(_Z35DepthwiseConv2dBackwardFilterKernelIfLin1ELin1EEv13DepthwiseArgsPKT_S3_PS1_i)
        /*0020*/ 	.word	0x00000000
.L_5:


//--------------------- .nv.compat                --------------------------
	.section	.nv.compat,"",@"SHT_CUDA_COMPAT_INFO"
	.align	4
        /*0000*/ 	.byte	0x02, 0x09, 0x00, 0x00, 0x02, 0x02, 0x01, 0x00, 0x02, 0x05, 0x05, 0x00, 0x03, 0x07, 0x01, 0x01
        /*0010*/ 	.byte	0x02, 0x03, 0x00, 0x00, 0x02, 0x06, 0x01, 0x00, 0x04, 0x0b, 0x08, 0x00, 0x09, 0x00, 0x00, 0x00
        /*0020*/ 	.byte	0x00, 0x00, 0x00, 0x00


//--------------------- .nv.info._Z35DepthwiseConv2dBackwardFilterKernelIfLin1ELin1EEv13DepthwiseArgsPKT_S3_PS1_i --------------------------
	.section	.nv.info._Z35DepthwiseConv2dBackwardFilterKernelIfLin1ELin1EEv13DepthwiseArgsPKT_S3_PS1_i,"",@"SHT_CUDA_INFO"
	.sectionflags	@""
	.align	4


	//----- nvinfo : EIATTR_CUDA_API_VERSION
	.align		4
        /*0000*/ 	.byte	0x04, 0x37
        /*0002*/ 	.short	(.L_7 - .L_6)
.L_6:
        /*0004*/ 	.word	0x00000082


	//----- nvinfo : EIATTR_KPARAM_INFO
	.align		4
.L_7:
        /*0008*/ 	.byte	0x04, 0x17
        /*000a*/ 	.short	(.L_9 - .L_8)
.L_8:
        /*000c*/ 	.word	0x00000000
        /*0010*/ 	.short	0x0004
        /*0012*/ 	.short	0x0050
        /*0014*/ 	.byte	0x00, 0xf0, 0x11, 0x00


	//----- nvinfo : EIATTR_KPARAM_INFO
	.align		4
.L_9:
        /*0018*/ 	.byte	0x04, 0x17
        /*001a*/ 	.short	(.L_11 - .L_10)
.L_10:
        /*001c*/ 	.word	0x00000000
        /*0020*/ 	.short	0x0003
        /*0022*/ 	.short	0x0048
        /*0024*/ 	.byte	0x00, 0xf5, 0x21, 0x00


	//----- nvinfo : EIATTR_KPARAM_INFO
	.align		4
.L_11:
        /*0028*/ 	.byte	0x04, 0x17
        /*002a*/ 	.short	(.L_13 - .L_12)
.L_12:
        /*002c*/ 	.word	0x00000000
        /*0030*/ 	.short	0x0002
        /*0032*/ 	.short	0x0040
        /*0034*/ 	.byte	0x00, 0xf5, 0x21, 0x00


	//----- nvinfo : EIATTR_KPARAM_INFO
	.align		4
.L_13:
        /*0038*/ 	.byte	0x04, 0x17
        /*003a*/ 	.short	(.L_15 - .L_14)
.L_14:
        /*003c*/ 	.word	0x00000000
        /*0040*/ 	.short	0x0001
        /*0042*/ 	.short	0x0038
        /*0044*/ 	.byte	0x00, 0xf5, 0x21, 0x00


	//----- nvinfo : EIATTR_KPARAM_INFO
	.align		4
.L_15:
        /*0048*/ 	.byte	0x04, 0x17
        /*004a*/ 	.short	(.L_17 - .L_16)
.L_16:
        /*004c*/ 	.word	0x00000000
        /*0050*/ 	.short	0x0000
        /*0052*/ 	.short	0x0000
        /*0054*/ 	.byte	0x00, 0xf0, 0xe1, 0x00


	//----- nvinfo : EIATTR_SPARSE_MMA_MASK
	.align		4
.L_17:
        /*0058*/ 	.byte	0x03, 0x50
        /*005a*/ 	.short	0x0000


	//----- nvinfo : EIATTR_MAXREG_COUNT
	.align		4
        /*005c*/ 	.byte	0x03, 0x1b
        /*005e*/ 	.short	0x0030


	//----- nvinfo : EIATTR_MERCURY_ISA_VERSION
	.align		4
        /*0060*/ 	.byte	0x03, 0x5f
        /*0062*/ 	.short	0x0101


	//----- nvinfo : EIATTR_VRC_CTA_INIT_COUNT
	.align		4
        /*0064*/ 	.byte	0x02, 0x4a
	.zero		1
	.zero		1


	//----- nvinfo : EIATTR_EXIT_INSTR_OFFSETS
	.align		4
        /*0068*/ 	.byte	0x04, 0x1c
        /*006a*/ 	.short	(.L_19 - .L_18)


	//   ....[0]....
.L_18:
        /*006c*/ 	.word	0x00000070


	//   ....[1]....
        /*0070*/ 	.word	0x00001310


	//----- nvinfo : EIATTR_MAX_THREADS
	.align		4
.L_19:
        /*0074*/ 	.byte	0x04, 0x05
        /*0076*/ 	.short	(.L_21 - .L_20)
.L_20:
        /*0078*/ 	.word	0x00000280
        /*007c*/ 	.word	0x00000001
        /*0080*/ 	.word	0x00000001


	//----- nvinfo : EIATTR_CRS_STACK_SIZE
	.align		4
.L_21:
        /*0084*/ 	.byte	0x04, 0x1e
        /*0086*/ 	.short	(.L_23 - .L_22)
.L_22:
        /*0088*/ 	.word	0x00000000


	//----- nvinfo : EIATTR_CBANK_PARAM_SIZE
	.align		4
.L_23:
        /*008c*/ 	.byte	0x03, 0x19
        /*008e*/ 	.short	0x0054


	//----- nvinfo : EIATTR_PARAM_CBANK
	.align		4
        /*0090*/ 	.byte	0x04, 0x0a
        /*0092*/ 	.short	(.L_25 - .L_24)
	.align		4
.L_24:
        /*0094*/ 	.word	index@(.nv.constant0._Z35DepthwiseConv2dBackwardFilterKernelIfLin1ELin1EEv13DepthwiseArgsPKT_S3_PS1_i)
        /*0098*/ 	.short	0x0380
        /*009a*/ 	.short	0x0054


	//----- nvinfo : EIATTR_SW_WAR
	.align		4
.L_25:
        /*009c*/ 	.byte	0x04, 0x36
        /*009e*/ 	.short	(.L_27 - .L_26)
.L_26:
        /*00a0*/ 	.word	0x00000008
.L_27:


//--------------------- .nv.callgraph             --------------------------
	.section	.nv.callgraph,"",@"SHT_CUDA_CALLGRAPH"
	.align	4
	.sectionentsize	8
	.align		4
        /*0000*/ 	.word	0x00000000
	.align		4
        /*0004*/ 	.word	0xffffffff
	.align		4
        /*0008*/ 	.word	0x00000000
	.align		4
        /*000c*/ 	.word	0xfffffffe
	.align		4
        /*0010*/ 	.word	0x00000000
	.align		4
        /*0014*/ 	.word	0xfffffffd
	.align		4
        /*0018*/ 	.word	0x00000000
	.align		4
        /*001c*/ 	.word	0xfffffffc


//--------------------- .text._Z35DepthwiseConv2dBackwardFilterKernelIfLin1ELin1EEv13DepthwiseArgsPKT_S3_PS1_i --------------------------
	.section	.text._Z35DepthwiseConv2dBackwardFilterKernelIfLin1ELin1EEv13DepthwiseArgsPKT_S3_PS1_i,"ax",@progbits
	.align	128
        .global         _Z35DepthwiseConv2dBackwardFilterKernelIfLin1ELin1EEv13DepthwiseArgsPKT_S3_PS1_i
        .type           _Z35DepthwiseConv2dBackwardFilterKernelIfLin1ELin1EEv13DepthwiseArgsPKT_S3_PS1_i,@function
        .size           _Z35DepthwiseConv2dBackwardFilterKernelIfLin1ELin1EEv13DepthwiseArgsPKT_S3_PS1_i,(.L_x_26 - _Z35DepthwiseConv2dBackwardFilterKernelIfLin1ELin1EEv13DepthwiseArgsPKT_S3_PS1_i)
        .other          _Z35DepthwiseConv2dBackwardFilterKernelIfLin1ELin1EEv13DepthwiseArgsPKT_S3_PS1_i,@"STO_CUDA_ENTRY STV_DEFAULT"
_Z35DepthwiseConv2dBackwardFilterKernelIfLin1ELin1EEv13DepthwiseArgsPKT_S3_PS1_i:
.text._Z35DepthwiseConv2dBackwardFilterKernelIfLin1ELin1EEv13DepthwiseArgsPKT_S3_PS1_i:
[----:B------:R-:W-:Y:S01]  /*0000*/  LDC R1, c[0x0][0x37c] ;  /* 0x0000df00ff017b82 */ /* 0x000fe20000000800 */
[----:B------:R-:W0:Y:S07]  /*0010*/  S2R R4, SR_TID.X ;  /* 0x0000000000047919 */ /* 0x000e2e0000002100 */
[----:B------:R-:W0:Y:S01]  /*0020*/  S2UR UR4, SR_CTAID.X ;  /* 0x00000000000479c3 */ /* 0x000e220000002500 */
[----:B------:R-:W1:Y:S07]  /*0030*/  LDCU UR5, c[0x0][0x3d0] ;  /* 0x00007a00ff0577ac */ /* 0x000e6e0008000800 */
[----:B------:R-:W0:Y:S02]  /*0040*/  LDC R3, c[0x0][0x360] ;  /* 0x0000d800ff037b82 */ /* 0x000e240000000800 */
[----:B0-----:R-:W-:-:S05]  /*0050*/  IMAD R4, R3, UR4, R4 ;  /* 0x0000000403047c24 */ /* 0x001fca000f8e0204 */
[----:B-1----:R-:W-:-:S13]  /*0060*/  ISETP.GE.AND P0, PT, R4, UR5, PT ;  /* 0x0000000504007c0c */ /* 0x002fda000bf06270 */
[----:B------:R-:W-:Y:S05]  /*0070*/  @P0 EXIT ;  /* 0x000000000000094d */ /* 0x000fea0003800000 */
[----:B------:R-:W0:Y:S01]  /*0080*/  LDC R2, c[0x0][0x394] ;  /* 0x0000e500ff027b82 */ /* 0x000e220000000800 */
[----:B------:R-:W1:Y:S01]  /*0090*/  LDCU UR4, c[0x0][0x370] ;  /* 0x00006e00ff0477ac */ /* 0x000e620008000800 */
[----:B------:R-:W2:Y:S01]  /*00a0*/  LDCU.64 UR6, c[0x0][0x358] ;  /* 0x00006b00ff0677ac */ /* 0x000ea20008000a00 */
[----:B-1----:R-:W-:Y:S01]  /*00b0*/  IMAD R3, R3, UR4, RZ ;  /* 0x0000000403037c24 */ /* 0x002fe2000f8e02ff */
[C---:B0-----:R-:W-:Y:S02]  /*00c0*/  LOP3.LUT R18, R2.reuse, 0x3, RZ, 0xc0, !PT ;  /* 0x0000000302127812 */ /* 0x041fe400078ec0ff */
[----:B--2---:R-:W-:-:S07]  /*00d0*/  LOP3.LUT R2, R2, 0x7ffffffc, RZ, 0xc0, !PT ;  /* 0x7ffffffc02027812 */ /* 0x004fce00078ec0ff */
.L_x_24:
[----:B0-----:R-:W0:Y:S01]  /*00e0*/  LDC R5, c[0x0][0x3ac] ;  /* 0x0000eb00ff057b82 */ /* 0x001e220000000800 */
[----:B-1----:R-:W1:Y:S01]  /*00f0*/  LDCU UR4, c[0x0][0x39c] ;  /* 0x00007380ff0477ac */ /* 0x002e620008000800 */
[----:B--2---:R-:W2:Y:S06]  /*0100*/  LDCU UR5, c[0x0][0x394] ;  /* 0x00007280ff0577ac */ /* 0x004eac0008000800 */
[----:B---3--:R-:W3:Y:S08]  /*0110*/  LDC.64 R8, c[0x0][0x3b8] ;  /* 0x0000ee00ff087b82 */ /* 0x008ef00000000a00 */
[----:B------:R-:W4:Y:S01]  /*0120*/  LDC R6, c[0x0][0x3a8] ;  /* 0x0000ea00ff067b82 */ /* 0x000f220000000800 */
[----:B0-----:R-:W-:-:S07]  /*0130*/  IABS R15, R5 ;  /* 0x00000005000f7213 */ /* 0x001fce0000000000 */
[----:B------:R-:W0:Y:S01]  /*0140*/  LDC R17, c[0x0][0x3b0] ;  /* 0x0000ec00ff117b82 */ /* 0x000e220000000800 */
[----:B------:R-:W1:Y:S01]  /*0150*/  I2F.RP R7, R15 ;  /* 0x0000000f00077306 */ /* 0x000e620000209400 */
[----:B---3--:R-:W-:-:S05]  /*0160*/  IMAD.WIDE R8, R4, 0x4, R8 ;  /* 0x0000000404087825 */ /* 0x008fca00078e0208 */
[----:B-----5:R3:W5:Y:S01]  /*0170*/  LDG.E.CONSTANT R0, desc[UR6][R8.64] ;  /* 0x0000000608007981 */ /* 0x020762000c1e9900 */
[----:B------:R-:W-:Y:S01]  /*0180*/  BSSY.RECONVERGENT B0, `(.L_x_0) ;  /* 0x0000114000007945 */ /* 0x000fe20003800200 */
[----:B-1----:R-:W1:Y:S01]  /*0190*/  MUFU.RCP R7, R7 ;  /* 0x0000000700077308 */ /* 0x002e620000001000 */
[----:B---3--:R-:W-:Y:S01]  /*01a0*/  IABS R8, R4 ;  /* 0x0000000400087213 */ /* 0x008fe20000000000 */
[----:B-1----:R-:W-:Y:S01]  /*01b0*/  VIADD R10, R7, 0xffffffe ;  /* 0x0ffffffe070a7836 */ /* 0x002fe20000000000 */
[----:B----4-:R-:W-:-:S05]  /*01c0*/  IABS R7, R6 ;  /* 0x0000000600077213 */ /* 0x010fca0000000000 */
[----:B------:R1:W3:Y:S02]  /*01d0*/  F2I.FTZ.U32.TRUNC.NTZ R11, R10 ;  /* 0x0000000a000b7305 */ /* 0x0002e4000021f000 */
[----:B-1----:R-:W-:Y:S02]  /*01e0*/  HFMA2 R10, -RZ, RZ, 0, 0 ;  /* 0x00000000ff0a7431 */ /* 0x002fe400000001ff */
[----:B---3--:R-:W-:-:S04]  /*01f0*/  IMAD.MOV R12, RZ, RZ, -R11 ;  /* 0x000000ffff0c7224 */ /* 0x008fc800078e0a0b */
[----:B------:R-:W-:Y:S01]  /*0200*/  IMAD R13, R12, R15, RZ ;  /* 0x0000000f0c0d7224 */ /* 0x000fe200078e02ff */
[----:B0-----:R-:W-:-:S03]  /*0210*/  IABS R12, R17 ;  /* 0x00000011000c7213 */ /* 0x001fc60000000000 */
[----:B------:R-:W-:Y:S02]  /*0220*/  IMAD.HI.U32 R11, R11, R13, R10 ;  /* 0x0000000d0b0b7227 */ /* 0x000fe400078e000a */
[----:B------:R-:W0:Y:S04]  /*0230*/  I2F.RP R10, R7 ;  /* 0x00000007000a7306 */ /* 0x000e280000209400 */
[----:B------:R-:W-:-:S04]  /*0240*/  IMAD.HI.U32 R13, R11, R8, RZ ;  /* 0x000000080b0d7227 */ /* 0x000fc800078e00ff */
[----:B------:R-:W-:-:S04]  /*0250*/  IMAD.MOV R9, RZ, RZ, -R13 ;  /* 0x000000ffff097224 */ /* 0x000fc800078e0a0d */
[C---:B------:R-:W-:Y:S01]  /*0260*/  IMAD R8, R15.reuse, R9, R8 ;  /* 0x000000090f087224 */ /* 0x040fe200078e0208 */
[----:B0-----:R-:W0:Y:S04]  /*0270*/  MUFU.RCP R10, R10 ;  /* 0x0000000a000a7308 */ /* 0x001e280000001000 */
[----:B------:R-:W-:-:S13]  /*0280*/  ISETP.GT.U32.AND P1, PT, R15, R8, PT ;  /* 0x000000080f00720c */ /* 0x000fda0003f24070 */
[----:B------:R-:W-:Y:S01]  /*0290*/  @!P1 IMAD.IADD R8, R8, 0x1, -R15 ;  /* 0x0000000108089824 */ /* 0x000fe200078e0a0f */
[----:B0-----:R-:W-:Y:S01]  /*02a0*/  IADD3 R9, PT, PT, R10, 0xffffffe, RZ ;  /* 0x0ffffffe0a097810 */ /* 0x001fe20007ffe0ff */
[----:B------:R-:W-:Y:S01]  /*02b0*/  @!P1 VIADD R13, R13, 0x1 ;  /* 0x000000010d0d9836 */ /* 0x000fe20000000000 */
[----:B------:R-:W-:Y:S02]  /*02c0*/  ISETP.NE.AND P1, PT, R5, RZ, PT ;  /* 0x000000ff0500720c */ /* 0x000fe40003f25270 */
[----:B------:R-:W-:Y:S02]  /*02d0*/  ISETP.GE.U32.AND P0, PT, R8, R15, PT ;  /* 0x0000000f0800720c */ /* 0x000fe40003f06070 */
[----:B------:R-:W-:Y:S01]  /*02e0*/  LOP3.LUT R8, R4, R5, RZ, 0x3c, !PT ;  /* 0x0000000504087212 */ /* 0x000fe200078e3cff */
[----:B------:R-:W0:Y:S03]  /*02f0*/  F2I.FTZ.U32.TRUNC.NTZ R9, R9 ;  /* 0x0000000900097305 */ /* 0x000e26000021f000 */
[----:B------:R-:W-:-:S07]  /*0300*/  ISETP.GE.AND P2, PT, R8, RZ, PT ;  /* 0x000000ff0800720c */ /* 0x000fce0003f46270 */
[----:B------:R-:W-:Y:S01]  /*0310*/  @P0 VIADD R13, R13, 0x1 ;  /* 0x000000010d0d0836 */ /* 0x000fe20000000000 */
[----:B0-----:R-:W-:-:S05]  /*0320*/  IADD3 R8, PT, PT, RZ, -R9, RZ ;  /* 0x80000009ff087210 */ /* 0x001fca0007ffe0ff */
[----:B------:R-:W-:Y:S01]  /*0330*/  @!P2 IMAD.MOV R13, RZ, RZ, -R13 ;  /* 0x000000ffff0da224 */ /* 0x000fe200078e0a0d */
[----:B------:R-:W-:Y:S01]  /*0340*/  @!P1 LOP3.LUT R13, RZ, R5, RZ, 0x33, !PT ;  /* 0x00000005ff0d9212 */ /* 0x000fe200078e33ff */
[----:B------:R-:W-:-:S03]  /*0350*/  IMAD R11, R8, R7, RZ ;  /* 0x00000007080b7224 */ /* 0x000fc600078e02ff */
[----:B------:R-:W-:Y:S01]  /*0360*/  IABS R10, R13 ;  /* 0x0000000d000a7213 */ /* 0x000fe20000000000 */
[----:B------:R-:W-:-:S04]  /*0370*/  IMAD.MOV.U32 R8, RZ, RZ, RZ ;  /* 0x000000ffff087224 */ /* 0x000fc800078e00ff */
[----:B------:R-:W-:Y:S01]  /*0380*/  IMAD.HI.U32 R8, R9, R11, R8 ;  /* 0x0000000b09087227 */ /* 0x000fe200078e0008 */
[----:B------:R-:W-:Y:S02]  /*0390*/  MOV R9, R10 ;  /* 0x0000000a00097202 */ /* 0x000fe40000000f00 */
[----:B------:R-:W0:Y:S03]  /*03a0*/  I2F.RP R10, R12 ;  /* 0x0000000c000a7306 */ /* 0x000e260000209400 */
[----:B------:R-:W-:-:S04]  /*03b0*/  IMAD.HI.U32 R16, R8, R9, RZ ;  /* 0x0000000908107227 */ /* 0x000fc800078e00ff */
[----:B------:R-:W-:-:S04]  /*03c0*/  IMAD.MOV R8, RZ, RZ, -R16 ;  /* 0x000000ffff087224 */ /* 0x000fc800078e0a10 */
[C---:B------:R-:W-:Y:S01]  /*03d0*/  IMAD R8, R7.reuse, R8, R9 ;  /* 0x0000000807087224 */ /* 0x040fe200078e0209 */
[----:B0-----:R-:W0:Y:S04]  /*03e0*/  MUFU.RCP R10, R10 ;  /* 0x0000000a000a7308 */ /* 0x001e280000001000 */
[----:B------:R-:W-:-:S13]  /*03f0*/  ISETP.GT.U32.AND P1, PT, R7, R8, PT ;  /* 0x000000080700720c */ /* 0x000fda0003f24070 */
[----:B------:R-:W-:Y:S02]  /*0400*/  @!P1 IMAD.IADD R8, R8, 0x1, -R7 ;  /* 0x0000000108089824 */ /* 0x000fe400078e0a07 */
[----:B------:R-:W-:Y:S01]  /*0410*/  @!P1 VIADD R16, R16, 0x1 ;  /* 0x0000000110109836 */ /* 0x000fe20000000000 */
[----:B0-----:R-:W-:Y:S02]  /*0420*/  IADD3 R9, PT, PT, R10, 0xffffffe, RZ ;  /* 0x0ffffffe0a097810 */ /* 0x001fe40007ffe0ff */
[----:B------:R-:W-:Y:S01]  /*0430*/  ISETP.GE.U32.AND P0, PT, R8, R7, PT ;  /* 0x000000070800720c */ /* 0x000fe20003f06070 */
[----:B------:R-:W0:Y:S01]  /*0440*/  LDC.64 R10, c[0x0][0x3a0] ;  /* 0x0000e800ff0a7b82 */ /* 0x000e220000000a00 */
[----:B------:R-:W-:Y:S01]  /*0450*/  LOP3.LUT R7, R13, R6, RZ, 0x3c, !PT ;  /* 0x000000060d077212 */ /* 0x000fe200078e3cff */
[----:B------:R-:W-:Y:S01]  /*0460*/  IMAD.MOV.U32 R8, RZ, RZ, RZ ;  /* 0x000000ffff087224 */ /* 0x000fe200078e00ff */
[----:B------:R-:W1:Y:S01]  /*0470*/  F2I.FTZ.U32.TRUNC.NTZ R9, R9 ;  /* 0x0000000900097305 */ /* 0x000e62000021f000 */
[----:B------:R-:W-:-:S02]  /*0480*/  ISETP.NE.AND P1, PT, R6, RZ, PT ;  /* 0x000000ff0600720c */ /* 0x000fc40003f25270 */
[----:B------:R-:W-:-:S06]  /*0490*/  ISETP.GE.AND P2, PT, R7, RZ, PT ;  /* 0x000000ff0700720c */ /* 0x000fcc0003f46270 */
[----:B------:R-:W-:Y:S01]  /*04a0*/  @P0 VIADD R16, R16, 0x1 ;  /* 0x0000000110100836 */ /* 0x000fe20000000000 */
[----:B-1----:R-:W-:-:S06]  /*04b0*/  IADD3 R7, PT, PT, RZ, -R9, RZ ;  /* 0x80000009ff077210 */ /* 0x002fcc0007ffe0ff */
[----:B------:R-:W-:Y:S01]  /*04c0*/  @!P2 IMAD.MOV R16, RZ, RZ, -R16 ;  /* 0x000000ffff10a224 */ /* 0x000fe200078e0a10 */
[----:B------:R-:W-:Y:S01]  /*04d0*/  @!P1 LOP3.LUT R16, RZ, R6, RZ, 0x33, !PT ;  /* 0x00000006ff109212 */ /* 0x000fe200078e33ff */
[----:B------:R-:W-:-:S03]  /*04e0*/  IMAD R7, R7, R12, RZ ;  /* 0x0000000c07077224 */ /* 0x000fc600078e02ff */
[----:B------:R-:W-:Y:S01]  /*04f0*/  IABS R15, R16 ;  /* 0x00000010000f7213 */ /* 0x000fe20000000000 */
[----:B------:R-:W-:Y:S01]  /*0500*/  IMAD.HI.U32 R8, R9, R7, R8 ;  /* 0x0000000709087227 */ /* 0x000fe200078e0008 */
[----:B------:R-:W-:-:S03]  /*0510*/  IADD3 R7, PT, PT, -R13, RZ, RZ ;  /* 0x000000ff0d077210 */ /* 0x000fc60007ffe1ff */
[----:B------:R-:W-:Y:S02]  /*0520*/  IMAD.MOV R9, RZ, RZ, -R16 ;  /* 0x000000ffff097224 */ /* 0x000fe400078e0a10 */
[----:B------:R-:W-:-:S04]  /*0530*/  IMAD.HI.U32 R8, R8, R15, RZ ;  /* 0x0000000f08087227 */ /* 0x000fc800078e00ff */
[----:B------:R-:W-:Y:S02]  /*0540*/  IMAD R14, R5, R7, R4 ;  /* 0x00000007050e7224 */ /* 0x000fe400078e0204 */
[----:B------:R-:W-:Y:S01]  /*0550*/  IMAD R5, R6, R9, R13 ;  /* 0x0000000906057224 */ /* 0x000fe200078e020d */
[----:B------:R-:W-:Y:S01]  /*0560*/  LOP3.LUT R9, R16, R17, RZ, 0x3c, !PT ;  /* 0x0000001110097212 */ /* 0x000fe200078e3cff */
[----:B------:R-:W-:Y:S02]  /*0570*/  IMAD.MOV R7, RZ, RZ, -R8 ;  /* 0x000000ffff077224 */ /* 0x000fe400078e0a08 */
[----:B0-----:R-:W-:Y:S01]  /*0580*/  IMAD R14, R14, UR4, -R11 ;  /* 0x000000040e0e7c24 */ /* 0x001fe2000f8e0a0b */
[----:B------:R-:W-:Y:S01]  /*0590*/  ISETP.GE.AND P3, PT, R9, RZ, PT ;  /* 0x000000ff0900720c */ /* 0x000fe20003f66270 */
[----:B------:R-:W-:Y:S01]  /*05a0*/  IMAD R5, R5, UR4, -R10 ;  /* 0x0000000405057c24 */ /* 0x000fe2000f8e0a0a */
[----:B------:R-:W0:Y:S01]  /*05b0*/  LDCU UR4, c[0x0][0x388] ;  /* 0x00007100ff0477ac */ /* 0x000e220008000800 */
[----:B------:R-:W-:Y:S01]  /*05c0*/  IMAD R7, R12, R7, R15 ;  /* 0x000000070c077224 */ /* 0x000fe200078e020f */
[----:B--2---:R-:W-:-:S02]  /*05d0*/  IADD3 R9, PT, PT, R14, UR5, RZ ;  /* 0x000000050e097c10 */ /* 0x004fc4000fffe0ff */
[----:B------:R-:W-:Y:S02]  /*05e0*/  LOP3.LUT R6, R5, R14, RZ, 0xfc, !PT ;  /* 0x0000000e05067212 */ /* 0x000fe400078efcff */
[----:B------:R-:W-:Y:S02]  /*05f0*/  ISETP.GT.U32.AND P2, PT, R12, R7, PT ;  /* 0x000000070c00720c */ /* 0x000fe40003f44070 */
[----:B------:R-:W-:-:S11]  /*0600*/  ISETP.GE.AND P0, PT, R6, RZ, PT ;  /* 0x000000ff0600720c */ /* 0x000fd60003f06270 */
[-C--:B------:R-:W-:Y:S01]  /*0610*/  @!P2 IADD3 R7, PT, PT, R7, -R12.reuse, RZ ;  /* 0x8000000c0707a210 */ /* 0x080fe20007ffe0ff */
[----:B------:R-:W-:Y:S01]  /*0620*/  @!P2 VIADD R8, R8, 0x1 ;  /* 0x000000010808a836 */ /* 0x000fe20000000000 */
[----:B------:R-:W1:Y:S01]  /*0630*/  @P0 LDC R6, c[0x0][0x390] ;  /* 0x0000e400ff060b82 */ /* 0x000e620000000800 */
[----:B------:R-:W-:Y:S02]  /*0640*/  ISETP.NE.AND P2, PT, R17, RZ, PT ;  /* 0x000000ff1100720c */ /* 0x000fe40003f45270 */
[----:B------:R-:W-:-:S05]  /*0650*/  ISETP.GE.U32.AND P1, PT, R7, R12, PT ;  /* 0x0000000c0700720c */ /* 0x000fca0003f26070 */
[----:B------:R-:W2:Y:S08]  /*0660*/  @P0 LDC R7, c[0x0][0x384] ;  /* 0x0000e100ff070b82 */ /* 0x000eb00000000800 */
[----:B------:R-:W-:Y:S02]  /*0670*/  @P1 IADD3 R8, PT, PT, R8, 0x1, RZ ;  /* 0x0000000108081810 */ /* 0x000fe40007ffe0ff */
[----:B0-----:R-:W-:-:S03]  /*0680*/  ISETP.LT.AND P1, PT, R9, UR4, PT ;  /* 0x0000000409007c0c */ /* 0x001fc6000bf21270 */
[----:B------:R-:W-:Y:S01]  /*0690*/  @!P3 IMAD.MOV R8, RZ, RZ, -R8 ;  /* 0x000000ffff08b224 */ /* 0x000fe200078e0a08 */
[----:B------:R-:W-:Y:S01]  /*06a0*/  @!P2 LOP3.LUT R8, RZ, R17, RZ, 0x33, !PT ;  /* 0x00000011ff08a212 */ /* 0x000fe200078e33ff */
[----:B-1----:R-:W-:-:S05]  /*06b0*/  @P0 IMAD.IADD R6, R5, 0x1, R6 ;  /* 0x0000000105060824 */ /* 0x002fca00078e0206 */
[----:B--2---:R-:W-:Y:S02]  /*06c0*/  ISETP.LT.AND P0, PT, R6, R7, P0 ;  /* 0x000000070600720c */ /* 0x004fe40000701270 */
[----:B------:R-:W-:-:S05]  /*06d0*/  IADD3 R6, PT, PT, -R8, RZ, RZ ;  /* 0x000000ff08067210 */ /* 0x000fca0007ffe1ff */
[----:B------:R-:W-:-:S06]  /*06e0*/  IMAD R17, R17, R6, R16 ;  /* 0x0000000611117224 */ /* 0x000fcc00078e0210 */
[----:B------:R-:W-:Y:S05]  /*06f0*/  @P0 BRA P1, `(.L_x_1) ;  /* 0x0000000400e40947 */ /* 0x000fea0000800000 */
[----:B------:R-:W0:Y:S02]  /*0700*/  LDCU UR4, c[0x0][0x390] ;  /* 0x00007200ff0477ac */ /* 0x000e240008000800 */
[----:B0-----:R-:W-:-:S09]  /*0710*/  UISETP.GE.AND UP0, UPT, UR4, 0x1, UPT ;  /* 0x000000010400788c */ /* 0x001fd2000bf06270 */
[----:B------:R-:W-:Y:S05]  /*0720*/  BRA.U !UP0, `(.L_x_2) ;  /* 0x0000000908e47547 */ /* 0x000fea000b800000 */
[----:B------:R-:W0:Y:S01]  /*0730*/  LDCU UR4, c[0x0][0x38c] ;  /* 0x00007180ff0477ac */ /* 0x000e220008000800 */
[----:B------:R-:W-:Y:S02]  /*0740*/  IMAD.MOV.U32 R16, RZ, RZ, RZ ;  /* 0x000000ffff107224 */ /* 0x000fe400078e00ff */
[----:B0-----:R-:W-:-:S07]  /*0750*/  IMAD R15, R8, UR4, R17 ;  /* 0x00000004080f7c24 */ /* 0x001fce000f8e0211 */
.L_x_19:
[----:B0-----:R-:W0:Y:S02]  /*0760*/  LDCU UR4, c[0x0][0x394] ;  /* 0x00007280ff0477ac */ /* 0x001e240008000800 */
[----:B0-----:R-:W-:-:S04]  /*0770*/  MOV R19, UR4 ;  /* 0x0000000400137c02 */ /* 0x001fc80008000f00 */
[----:B------:R-:W-:-:S13]  /*0780*/  ISETP.GE.AND P0, PT, R19, 0x1, PT ;  /* 0x000000011300780c */ /* 0x000fda0003f06270 */
[----:B-12---:R-:W-:Y:S05]  /*0790*/  @!P0 BRA `(.L_x_3) ;  /* 0x0000000400a88947 */ /* 0x006fea0003800000 */
[----:B------:R-:W0:Y:S01]  /*07a0*/  LDCU UR4, c[0x0][0x384] ;  /* 0x00007080ff0477ac */ /* 0x000e220008000800 */
[----:B------:R-:W-:Y:S01]  /*07b0*/  ISETP.GE.U32.AND P1, PT, R19, 0x4, PT ;  /* 0x000000041300780c */ /* 0x000fe20003f26070 */
[----:B------:R-:W-:Y:S02]  /*07c0*/  IMAD.IADD R20, R5, 0x1, R16 ;  /* 0x0000000105147824 */ /* 0x000fe400078e0210 */
[----:B------:R-:W-:Y:S01]  /*07d0*/  HFMA2 R13, -RZ, RZ, 0, 0 ;  /* 0x00000000ff0d7431 */ /* 0x000fe200000001ff */
[----:B------:R-:W1:Y:S02]  /*07e0*/  LDCU UR5, c[0x0][0x390] ;  /* 0x00007200ff0577ac */ /* 0x000e640008000800 */
[----:B0-----:R-:W-:-:S04]  /*07f0*/  ISETP.GE.AND P0, PT, R20, UR4, PT ;  /* 0x0000000414007c0c */ /* 0x001fc8000bf06270 */
[----:B------:R-:W-:Y:S01]  /*0800*/  ISETP.GT.AND P0, PT, R20, -0x1, !P0 ;  /* 0xffffffff1400780c */ /* 0x000fe20004704270 */
[----:B------:R-:W-:Y:S02]  /*0810*/  IMAD R20, R15, UR4, R20 ;  /* 0x000000040f147c24 */ /* 0x000fe4000f8e0214 */
[----:B-1----:R-:W-:Y:S01]  /*0820*/  IMAD R22, R17, UR5, R16 ;  /* 0x0000000511167c24 */ /* 0x002fe2000f8e0210 */
[----:B------:R-:W-:Y:S09]  /*0830*/  @!P1 BRA `(.L_x_4) ;  /* 0x0000000000d89947 */ /* 0x000ff20003800000 */
[----:B------:R-:W0:Y:S01]  /*0840*/  LDC R21, c[0x0][0x388] ;  /* 0x0000e200ff157b82 */ /* 0x000e220000000800 */
[----:B------:R-:W-:-:S07]  /*0850*/  IMAD.MOV.U32 R23, RZ, RZ, RZ ;  /* 0x000000ffff177224 */ /* 0x000fce00078e00ff */
[----:B------:R-:W1:Y:S08]  /*0860*/  LDC.64 R6, c[0x0][0x3c0] ;  /* 0x0000f000ff067b82 */ /* 0x000e700000000a00 */
[----:B------:R-:W2:Y:S02]  /*0870*/  LDC.64 R8, c[0x0][0x3c8] ;  /* 0x0000f200ff087b82 */ /* 0x000ea40000000a00 */
.L_x_13:
[----:B---3--:R-:W3:Y:S01]  /*0880*/  LDCU UR4, c[0x0][0x394] ;  /* 0x00007280ff0477ac */ /* 0x008ee20008000800 */
[----:B------:R-:W-:Y:S01]  /*0890*/  IADD3 R26, PT, PT, R14, R23, RZ ;  /* 0x000000170e1a7210 */ /* 0x000fe20007ffe0ff */
[----:B------:R-:W-:Y:S03]  /*08a0*/  BSSY.RECONVERGENT B1, `(.L_x_5) ;  /* 0x000001b000017945 */ /* 0x000fe60003800200 */
[CC--:B0-----:R-:W-:Y:S01]  /*08b0*/  ISETP.GE.AND P3, PT, R26.reuse, R21.reuse, PT ;  /* 0x000000151a00720c */ /* 0x0c1fe20003f66270 */
[C---:B------:R-:W-:Y:S01]  /*08c0*/  VIADD R10, R26.reuse, 0x1 ;  /* 0x000000011a0a7836 */ /* 0x040fe20000000000 */
[C---:B------:R-:W-:Y:S01]  /*08d0*/  IADD3 R24, PT, PT, R26.reuse, 0x3, RZ ;  /* 0x000000031a187810 */ /* 0x040fe20007ffe0ff */
[C---:B-12---:R-:W-:Y:S01]  /*08e0*/  VIADD R12, R26.reuse, 0x2 ;  /* 0x000000021a0c7836 */ /* 0x046fe20000000000 */
[----:B------:R-:W-:Y:S01]  /*08f0*/  ISETP.GT.AND P3, PT, R26, -0x1, !P3 ;  /* 0xffffffff1a00780c */ /* 0x000fe20005f64270 */
[-C--:B------:R-:W-:Y:S01]  /*0900*/  IMAD R11, R20, R21.reuse, R26 ;  /* 0x00000015140b7224 */ /* 0x080fe200078e021a */
[----:B------:R-:W-:-:S02]  /*0910*/  ISETP.GE.AND P4, PT, R10, R21, PT ;  /* 0x000000150a00720c */ /* 0x000fc40003f86270 */
[----:B------:R-:W-:Y:S02]  /*0920*/  PLOP3.LUT P3, PT, P0, P3, PT, 0x80, 0x8 ;  /* 0x000000000008781c */ /* 0x000fe40000767070 */
[-C--:B------:R-:W-:Y:S02]  /*0930*/  ISETP.GE.AND P1, PT, R12, R21.reuse, PT ;  /* 0x000000150c00720c */ /* 0x080fe40003f26270 */
[----:B------:R-:W-:Y:S02]  /*0940*/  ISETP.GE.AND P2, PT, R24, R21, PT ;  /* 0x000000151800720c */ /* 0x000fe40003f46270 */
[----:B---3--:R-:W-:Y:S02]  /*0950*/  MOV R19, UR4 ;  /* 0x0000000400137c02 */ /* 0x008fe40008000f00 */
[----:B------:R-:W-:Y:S01]  /*0960*/  ISETP.GT.AND P4, PT, R10, -0x1, !P4 ;  /* 0xffffffff0a00780c */ /* 0x000fe20006784270 */
[----:B-1----:R-:W-:Y:S01]  /*0970*/  IMAD.WIDE R10, R11, 0x4, R6 ;  /* 0x000000040b0a7825 */ /* 0x002fe200078e0206 */
[----:B------:R-:W-:-:S02]  /*0980*/  ISETP.GT.AND P1, PT, R12, -0x1, !P1 ;  /* 0xffffffff0c00780c */ /* 0x000fc40004f24270 */
[----:B------:R-:W-:Y:S01]  /*0990*/  ISETP.GT.AND P2, PT, R24, -0x1, !P2 ;  /* 0xffffffff1800780c */ /* 0x000fe20005744270 */
[----:B------:R-:W-:Y:S01]  /*09a0*/  IMAD R13, R22, R19, R23 ;  /* 0x00000013160d7224 */ /* 0x000fe200078e0217 */
[----:B------:R-:W-:Y:S01]  /*09b0*/  PLOP3.LUT P4, PT, P0, P4, PT, 0x80, 0x8 ;  /* 0x000000000008781c */ /* 0x000fe20000789070 */
[----:B------:R-:W-:Y:S01]  /*09c0*/  VIADD R23, R23, 0x4 ;  /* 0x0000000417177836 */ /* 0x000fe20000000000 */
[----:B------:R-:W-:Y:S01]  /*09d0*/  PLOP3.LUT P1, PT, P0, P1, PT, 0x80, 0x8 ;  /* 0x000000000008781c */ /* 0x000fe20000723070 */
[----:B--2---:R-:W-:Y:S01]  /*09e0*/  IMAD.WIDE R12, R13, 0x4, R8 ;  /* 0x000000040d0c7825 */ /* 0x004fe200078e0208 */
[----:B------:R-:W-:Y:S02]  /*09f0*/  PLOP3.LUT P2, PT, P0, P2, PT, 0x80, 0x8 ;  /* 0x000000000008781c */ /* 0x000fe40000745070 */
[----:B------:R-:W-:Y:S01]  /*0a00*/  ISETP.NE.AND P5, PT, R23, R2, PT ;  /* 0x000000021700720c */ /* 0x000fe20003fa5270 */
[----:B------:R-:W-:-:S12]  /*0a10*/  @!P3 BRA `(.L_x_6) ;  /* 0x00000000000cb947 */ /* 0x000fd80003800000 */
[----:B------:R-:W2:Y:S02]  /*0a20*/  LDG.E.CONSTANT R25, desc[UR6][R10.64] ;  /* 0x000000060a197981 */ /* 0x000ea4000c1e9900 */
[----:B--2--5:R-:W-:-:S05]  /*0a30*/  FMUL R25, R0, R25 ;  /* 0x0000001900197220 */ /* 0x024fca0000400000 */
[----:B------:R0:W-:Y:S02]  /*0a40*/  REDG.E.ADD.F32.FTZ.RN.STRONG.GPU desc[UR6][R12.64], R25 ;  /* 0x000000190c0079a6 */ /* 0x0001e4000c12f306 */
.L_x_6:
[----:B------:R-:W-:Y:S05]  /*0a50*/  BSYNC.RECONVERGENT B1 ;  /* 0x0000000000017941 */ /* 0x000fea0003800200 */
.L_x_5:
[----:B------:R-:W-:Y:S04]  /*0a60*/  BSSY.RECONVERGENT B1, `(.L_x_7) ;  /* 0x0000005000017945 */ /* 0x000fe80003800200 */
[----:B------:R-:W-:Y:S05]  /*0a70*/  @!P4 BRA `(.L_x_8) ;  /* 0x00000000000cc947 */ /* 0x000fea0003800000 */
[----:B0-----:R-:W2:Y:S02]  /*0a80*/  LDG.E.CONSTANT R25, desc[UR6][R10.64+0x4] ;  /* 0x000004060a197981 */ /* 0x001ea4000c1e9900 */
[----:B--2--5:R-:W-:-:S05]  /*0a90*/  FMUL R25, R0, R25 ;  /* 0x0000001900197220 */ /* 0x024fca0000400000 */
[----:B------:R1:W-:Y:S02]  /*0aa0*/  REDG.E.ADD.F32.FTZ.RN.STRONG.GPU desc[UR6][R12.64+0x4], R25 ;  /* 0x000004190c0079a6 */ /* 0x0003e4000c12f306 */
.L_x_8:
[----:B------:R-:W-:Y:S05]  /*0ab0*/  BSYNC.RECONVERGENT B1 ;  /* 0x0000000000017941 */ /* 0x000fea0003800200 */
.L_x_7:
[----:B------:R-:W-:Y:S04]  /*0ac0*/  BSSY.RECONVERGENT B1, `(.L_x_9) ;  /* 0x0000005000017945 */ /* 0x000fe80003800200 */
[----:B------:R-:W-:Y:S05]  /*0ad0*/  @!P1 BRA `(.L_x_10) ;  /* 0x00000000000c9947 */ /* 0x000fea0003800000 */
[----:B01----:R-:W2:Y:S02]  /*0ae0*/  LDG.E.CONSTANT R25, desc[UR6][R10.64+0x8] ;  /* 0x000008060a197981 */ /* 0x003ea4000c1e9900 */
[----:B--2--5:R-:W-:-:S05]  /*0af0*/  FMUL R25, R0, R25 ;  /* 0x0000001900197220 */ /* 0x024fca0000400000 */
[----:B------:R2:W-:Y:S02]  /*0b00*/  REDG.E.ADD.F32.FTZ.RN.STRONG.GPU desc[UR6][R12.64+0x8], R25 ;  /* 0x000008190c0079a6 */ /* 0x0005e4000c12f306 */
.L_x_10:
[----:B------:R-:W-:Y:S05]  /*0b10*/  BSYNC.RECONVERGENT B1 ;  /* 0x0000000000017941 */ /* 0x000fea0003800200 */
.L_x_9:
[----:B------:R-:W-:Y:S04]  /*0b20*/  BSSY.RECONVERGENT B1, `(.L_x_11) ;  /* 0x0000005000017945 */ /* 0x000fe80003800200 */
[----:B------:R-:W-:Y:S05]  /*0b30*/  @!P2 BRA `(.L_x_12) ;  /* 0x00000000000ca947 */ /* 0x000fea0003800000 */
[----:B------:R-:W0:Y:S02]  /*0b40*/  LDG.E.CONSTANT R11, desc[UR6][R10.64+0xc] ;  /* 0x00000c060a0b7981 */ /* 0x000e24000c1e9900 */
[----:B012--5:R-:W-:-:S05]  /*0b50*/  FMUL R25, R0, R11 ;  /* 0x0000000b00197220 */ /* 0x027fca0000400000 */
[----:B------:R3:W-:Y:S02]  /*0b60*/  REDG.E.ADD.F32.FTZ.RN.STRONG.GPU desc[UR6][R12.64+0xc], R25 ;  /* 0x00000c190c0079a6 */ /* 0x0007e4000c12f306 */
.L_x_12:
[----:B------:R-:W-:Y:S05]  /*0b70*/  BSYNC.RECONVERGENT B1 ;  /* 0x0000000000017941 */ /* 0x000fea0003800200 */
.L_x_11:
[----:B------:R-:W-:Y:S05]  /*0b80*/  @P5 BRA `(.L_x_13) ;  /* 0xfffffffc003c5947 */ /* 0x000fea000383ffff */
[----:B0123--:R-:W-:-:S07]  /*0b90*/  MOV R13, R2 ;  /* 0x00000002000d7202 */ /* 0x00ffce0000000f00 */
.L_x_4:
[----:B------:R-:W-:Y:S01]  /*0ba0*/  ISETP.NE.AND P1, PT, R18, RZ, PT ;  /* 0x000000ff1200720c */ /* 0x000fe20003f25270 */
[----:B------:R-:W-:-:S12]  /*0bb0*/  BSSY.RECONVERGENT B1, `(.L_x_3) ;  /* 0x0000028000017945 */ /* 0x000fd80003800200 */
[----:B------:R-:W-:Y:S05]  /*0bc0*/  @!P1 BRA `(.L_x_14) ;  /* 0x0000000000989947 */ /* 0x000fea0003800000 */
[----:B------:R-:W0:Y:S01]  /*0bd0*/  LDC R11, c[0x0][0x388] ;  /* 0x0000e200ff0b7b82 */ /* 0x000e220000000800 */
[--C-:B------:R-:W-:Y:S01]  /*0be0*/  IMAD.IADD R10, R14, 0x1, R13.reuse ;  /* 0x000000010e0a7824 */ /* 0x100fe200078e020d */
[----:B------:R-:W-:Y:S01]  /*0bf0*/  BSSY.RECONVERGENT B2, `(.L_x_15) ;  /* 0x000000f000027945 */ /* 0x000fe20003800200 */
[----:B------:R-:W-:Y:S01]  /*0c00*/  IMAD R19, R22, R19, R13 ;  /* 0x0000001316137224 */ /* 0x000fe200078e020d */
[----:B------:R-:W-:-:S04]  /*0c10*/  ISETP.NE.AND P2, PT, R18, 0x1, PT ;  /* 0x000000011200780c */ /* 0x000fc80003f45270 */
[----:B------:R-:W1:Y:S08]  /*0c20*/  LDC.64 R6, c[0x0][0x3c0] ;  /* 0x0000f000ff067b82 */ /* 0x000e700000000a00 */
[----:B------:R-:W2:Y:S01]  /*0c30*/  LDC.64 R8, c[0x0][0x3c8] ;  /* 0x0000f200ff087b82 */ /* 0x000ea20000000a00 */
[-C--:B0-----:R-:W-:Y:S01]  /*0c40*/  ISETP.GE.AND P1, PT, R10, R11.reuse, PT ;  /* 0x0000000b0a00720c */ /* 0x081fe20003f26270 */
[----:B------:R-:W-:-:S03]  /*0c50*/  IMAD R21, R20, R11, R10 ;  /* 0x0000000b14157224 */ /* 0x000fc600078e020a */
[----:B------:R-:W-:-:S04]  /*0c60*/  ISETP.GT.AND P1, PT, R10, -0x1, !P1 ;  /* 0xffffffff0a00780c */ /* 0x000fc80004f24270 */
[----:B------:R-:W-:Y:S01]  /*0c70*/  PLOP3.LUT P1, PT, P0, P1, PT, 0x80, 0x8 ;  /* 0x000000000008781c */ /* 0x000fe20000723070 */
[----:B-1----:R-:W-:-:S04]  /*0c80*/  IMAD.WIDE R6, R21, 0x4, R6 ;  /* 0x0000000415067825 */ /* 0x002fc800078e0206 */
[----:B--2---:R-:W-:-:S08]  /*0c90*/  IMAD.WIDE R8, R19, 0x4, R8 ;  /* 0x0000000413087825 */ /* 0x004fd000078e0208 */
[----:B------:R-:W-:Y:S05]  /*0ca0*/  @!P1 BRA `(.L_x_16) ;  /* 0x00000000000c9947 */ /* 0x000fea0003800000 */
[----:B------:R-:W2:Y:S02]  /*0cb0*/  LDG.E.CONSTANT R13, desc[UR6][R6.64] ;  /* 0x00000006060d7981 */ /* 0x000ea4000c1e9900 */
[----:B--2--5:R-:W-:-:S05]  /*0cc0*/  FMUL R13, R0, R13 ;  /* 0x0000000d000d7220 */ /* 0x024fca0000400000 */
[----:B------:R0:W-:Y:S02]  /*0cd0*/  REDG.E.ADD.F32.FTZ.RN.STRONG.GPU desc[UR6][R8.64], R13 ;  /* 0x0000000d080079a6 */ /* 0x0001e4000c12f306 */
.L_x_16:
[----:B------:R-:W-:Y:S05]  /*0ce0*/  BSYNC.RECONVERGENT B2 ;  /* 0x0000000000027941 */ /* 0x000fea0003800200 */
.L_x_15:
[----:B------:R-:W-:Y:S05]  /*0cf0*/  @!P2 BRA `(.L_x_14) ;  /* 0x00000000004ca947 */ /* 0x000fea0003800000 */
[C---:B------:R-:W-:Y:S01]  /*0d00*/  IADD3 R12, PT, PT, R10.reuse, 0x2, RZ ;  /* 0x000000020a0c7810 */ /* 0x040fe20007ffe0ff */
[----:B------:R-:W-:Y:S01]  /*0d10*/  VIADD R10, R10, 0x1 ;  /* 0x000000010a0a7836 */ /* 0x000fe20000000000 */
[----:B------:R-:W-:Y:S02]  /*0d20*/  BSSY.RECONVERGENT B2, `(.L_x_17) ;  /* 0x000000c000027945 */ /* 0x000fe40003800200 */
[-C--:B------:R-:W-:Y:S02]  /*0d30*/  ISETP.GE.AND P2, PT, R12, R11.reuse, PT ;  /* 0x0000000b0c00720c */ /* 0x080fe40003f46270 */
[----:B------:R-:W-:Y:S02]  /*0d40*/  ISETP.GE.AND P1, PT, R10, R11, PT ;  /* 0x0000000b0a00720c */ /* 0x000fe40003f26270 */
[----:B------:R-:W-:Y:S02]  /*0d50*/  ISETP.GT.AND P2, PT, R12, -0x1, !P2 ;  /* 0xffffffff0c00780c */ /* 0x000fe40005744270 */
[----:B------:R-:W-:-:S02]  /*0d60*/  ISETP.GT.AND P1, PT, R10, -0x1, !P1 ;  /* 0xffffffff0a00780c */ /* 0x000fc40004f24270 */
[----:B------:R-:W-:Y:S02]  /*0d70*/  PLOP3.LUT P2, PT, P0, P2, PT, 0x80, 0x8 ;  /* 0x000000000008781c */ /* 0x000fe40000745070 */
[----:B------:R-:W-:Y:S02]  /*0d80*/  PLOP3.LUT P1, PT, P0, P1, PT, 0x80, 0x8 ;  /* 0x000000000008781c */ /* 0x000fe40000723070 */
[----:B------:R-:W-:-:S11]  /*0d90*/  ISETP.EQ.OR P2, PT, R18, 0x2, !P2 ;  /* 0x000000021200780c */ /* 0x000fd60005742670 */
[----:B------:R-:W-:Y:S05]  /*0da0*/  @!P1 BRA `(.L_x_18) ;  /* 0x00000000000c9947 */ /* 0x000fea0003800000 */
[----:B------:R-:W2:Y:S02]  /*0db0*/  LDG.E.CONSTANT R11, desc[UR6][R6.64+0x4] ;  /* 0x00000406060b7981 */ /* 0x000ea4000c1e9900 */
[----:B--2--5:R-:W-:-:S05]  /*0dc0*/  FMUL R11, R0, R11 ;  /* 0x0000000b000b7220 */ /* 0x024fca0000400000 */
[----:B------:R1:W-:Y:S02]  /*0dd0*/  REDG.E.ADD.F32.FTZ.RN.STRONG.GPU desc[UR6][R8.64+0x4], R11 ;  /* 0x0000040b080079a6 */ /* 0x0003e4000c12f306 */
.L_x_18:
[----:B------:R-:W-:Y:S05]  /*0de0*/  BSYNC.RECONVERGENT B2 ;  /* 0x0000000000027941 */ /* 0x000fea0003800200 */
.L_x_17:
[----:B------:R-:W-:Y:S05]  /*0df0*/  @P2 BRA `(.L_x_14) ;  /* 0x00000000000c2947 */ /* 0x000fea0003800000 */
[----:B------:R-:W1:Y:S02]  /*0e00*/  LDG.E.CONSTANT R7, desc[UR6][R6.64+0x8] ;  /* 0x0000080606077981 */ /* 0x000e64000c1e9900 */
[----:B-1---5:R-:W-:-:S05]  /*0e10*/  FMUL R11, R0, R7 ;  /* 0x00000007000b7220 */ /* 0x022fca0000400000 */
[----:B------:R2:W-:Y:S02]  /*0e20*/  REDG.E.ADD.F32.FTZ.RN.STRONG.GPU desc[UR6][R8.64+0x8], R11 ;  /* 0x0000080b080079a6 */ /* 0x0005e4000c12f306 */
.L_x_14:
[----:B------:R-:W-:Y:S05]  /*0e30*/  BSYNC.RECONVERGENT B1 ;  /* 0x0000000000017941 */ /* 0x000fea0003800200 */
.L_x_3:
[----:B------:R-:W3:Y:S01]  /*0e40*/  LDCU UR4, c[0x0][0x390] ;  /* 0x00007200ff0477ac */ /* 0x000ee20008000800 */
[----:B------:R-:W-:-:S04]  /*0e50*/  IADD3 R16, PT, PT, R16, 0x1, RZ ;  /* 0x0000000110107810 */ /* 0x000fc80007ffe0ff */
[----:B---3--:R-:W-:-:S13]  /*0e60*/  ISETP.NE.AND P0, PT, R16, UR4, PT ;  /* 0x0000000410007c0c */ /* 0x008fda000bf05270 */
[----:B------:R-:W-:Y:S05]  /*0e70*/  @P0 BRA `(.L_x_19) ;  /* 0xfffffff800380947 */ /* 0x000fea000383ffff */
[----:B------:R-:W-:Y:S05]  /*0e80*/  BRA `(.L_x_2) ;  /* 0x00000004000c7947 */ /* 0x000fea0003800000 */
.L_x_1:
[----:B------:R-:W0:Y:S02]  /*0e90*/  LDCU UR4, c[0x0][0x390] ;  /* 0x00007200ff0477ac */ /* 0x000e240008000800 */
[----:B0-----:R-:W-:-:S09]  /*0ea0*/  UISETP.GE.AND UP0, UPT, UR4, 0x1, UPT ;  /* 0x000000010400788c */ /* 0x001fd2000bf06270 */
[----:B------:R-:W-:Y:S05]  /*0eb0*/  BRA.U !UP0, `(.L_x_2) ;  /* 0x0000000508007547 */ /* 0x000fea000b800000 */
[----:B------:R-:W0:Y:S01]  /*0ec0*/  LDCU UR4, c[0x0][0x38c] ;  /* 0x00007180ff0477ac */ /* 0x000e220008000800 */
[----:B------:R-:W1:Y:S01]  /*0ed0*/  LDCU UR5, c[0x0][0x384] ;  /* 0x00007080ff0577ac */ /* 0x000e620008000800 */
[----:B0-----:R-:W-:Y:S01]  /*0ee0*/  IMAD R8, R8, UR4, R17 ;  /* 0x0000000408087c24 */ /* 0x001fe2000f8e0211 */
[----:B------:R-:W-:-:S03]  /*0ef0*/  UMOV UR4, URZ ;  /* 0x000000ff00047c82 */ /* 0x000fc60008000000 */
[----:B-1----:R-:W-:-:S07]  /*0f00*/  IMAD R5, R8, UR5, R5 ;  /* 0x0000000508057c24 */ /* 0x002fce000f8e0205 */
.L_x_23:
[----:B0-----:R-:W0:Y:S02]  /*0f10*/  LDCU UR5, c[0x0][0x394] ;  /* 0x00007280ff0577ac */ /* 0x001e240008000800 */
[----:B0-----:R-:W-:-:S09]  /*0f20*/  UISETP.GE.AND UP0, UPT, UR5, 0x1, UPT ;  /* 0x000000010500788c */ /* 0x001fd2000bf06270 */
[----:B-123--:R-:W-:Y:S05]  /*0f30*/  BRA.U !UP0, `(.L_x_20) ;  /* 0x0000000108d07547 */ /* 0x00efea000b800000 */
[----:B------:R-:W0:Y:S01]  /*0f40*/  LDC R6, c[0x0][0x390] ;  /* 0x0000e400ff067b82 */ /* 0x000e220000000800 */
[----:B------:R-:W1:Y:S01]  /*0f50*/  LDCU UR8, c[0x0][0x388] ;  /* 0x00007100ff0877ac */ /* 0x000e620008000800 */
[----:B------:R-:W-:Y:S02]  /*0f60*/  VIADD R7, R5, UR4 ;  /* 0x0000000405077c36 */ /* 0x000fe40008000000 */
[----:B------:R-:W-:Y:S01]  /*0f70*/  HFMA2 R10, -RZ, RZ, 0, 0 ;  /* 0x00000000ff0a7431 */ /* 0x000fe200000001ff */
[----:B------:R-:W-:Y:S01]  /*0f80*/  UISETP.GE.U32.AND UP0, UPT, UR5, 0x4, UPT ;  /* 0x000000040500788c */ /* 0x000fe2000bf06070 */
[----:B-1----:R-:W-:Y:S02]  /*0f90*/  IMAD R16, R7, UR8, R14 ;  /* 0x0000000807107c24 */ /* 0x002fe4000f8e020e */
[----:B0-----:R-:W-:-:S06]  /*0fa0*/  IMAD R15, R17, R6, UR4 ;  /* 0x00000004110f7e24 */ /* 0x001fcc000f8e0206 */
[----:B------:R-:W-:Y:S05]  /*0fb0*/  BRA.U !UP0, `(.L_x_21) ;  /* 0x00000001085c7547 */ /* 0x000fea000b800000 */
[----:B------:R-:W0:Y:S01]  /*0fc0*/  LDC.64 R8, c[0x0][0x3c0] ;  /* 0x0000f000ff087b82 */ /* 0x000e220000000a00 */
[----:B------:R-:W-:-:S07]  /*0fd0*/  IMAD.MOV.U32 R19, RZ, RZ, RZ ;  /* 0x000000ffff137224 */ /* 0x000fce00078e00ff */
[----:B------:R-:W1:Y:S02]  /*0fe0*/  LDC.64 R6, c[0x0][0x3c8] ;  /* 0x0000f200ff067b82 */ /* 0x000e640000000a00 */
.L_x_22:
[----:B------:R-:W-:-:S05]  /*0ff0*/  IADD3 R11, PT, PT, R16, R19, RZ ;  /* 0x00000013100b7210 */ /* 0x000fca0007ffe0ff */
[----:B0-----:R-:W-:-:S05]  /*1000*/  IMAD.WIDE R10, R11, 0x4, R8 ;  /* 0x000000040b0a7825 */ /* 0x001fca00078e0208 */
[----:B--2---:R-:W2:Y:S04]  /*1010*/  LDG.E.CONSTANT R21, desc[UR6][R10.64] ;  /* 0x000000060a157981 */ /* 0x004ea8000c1e9900 */
[----:B------:R-:W3:Y:S04]  /*1020*/  LDG.E.CONSTANT R23, desc[UR6][R10.64+0x4] ;  /* 0x000004060a177981 */ /* 0x000ee8000c1e9900 */
[----:B------:R-:W4:Y:S04]  /*1030*/  LDG.E.CONSTANT R25, desc[UR6][R10.64+0x8] ;  /* 0x000008060a197981 */ /* 0x000f28000c1e9900 */
[----:B------:R-:W4:Y:S01]  /*1040*/  LDG.E.CONSTANT R27, desc[UR6][R10.64+0xc] ;  /* 0x00000c060a1b7981 */ /* 0x000f22000c1e9900 */
[----:B------:R-:W-:-:S02]  /*1050*/  IMAD R13, R15, UR5, R19 ;  /* 0x000000050f0d7c24 */ /* 0x000fc4000f8e0213 */
[----:B------:R-:W-:Y:S02]  /*1060*/  VIADD R19, R19, 0x4 ;  /* 0x0000000413137836 */ /* 0x000fe40000000000 */
[----:B-1----:R-:W-:-:S03]  /*1070*/  IMAD.WIDE R12, R13, 0x4, R6 ;  /* 0x000000040d0c7825 */ /* 0x002fc600078e0206 */
[----:B------:R-:W-:Y:S01]  /*1080*/  ISETP.NE.AND P0, PT, R19, R2, PT ;  /* 0x000000021300720c */ /* 0x000fe20003f05270 */
[C---:B--2--5:R-:W-:Y:S01]  /*1090*/  FMUL R21, R0.reuse, R21 ;  /* 0x0000001500157220 */ /* 0x064fe20000400000 */
[----:B---3--:R-:W-:-:S04]  /*10a0*/  FMUL R23, R0, R23 ;  /* 0x0000001700177220 */ /* 0x008fc80000400000 */
[----:B------:R2:W-:Y:S01]  /*10b0*/  REDG.E.ADD.F32.FTZ.RN.STRONG.GPU desc[UR6][R12.64], R21 ;  /* 0x000000150c0079a6 */ /* 0x0005e2000c12f306 */
[----:B----4-:R-:W-:-:S03]  /*10c0*/  FMUL R25, R0, R25 ;  /* 0x0000001900197220 */ /* 0x010fc60000400000 */
[----:B------:R2:W-:Y:S01]  /*10d0*/  REDG.E.ADD.F32.FTZ.RN.STRONG.GPU desc[UR6][R12.64+0x4], R23 ;  /* 0x000004170c0079a6 */ /* 0x0005e2000c12f306 */
[----:B------:R-:W-:-:S03]  /*10e0*/  FMUL R27, R0, R27 ;  /* 0x0000001b001b7220 */ /* 0x000fc60000400000 */
[----:B------:R2:W-:Y:S04]  /*10f0*/  REDG.E.ADD.F32.FTZ.RN.STRONG.GPU desc[UR6][R12.64+0x8], R25 ;  /* 0x000008190c0079a6 */ /* 0x0005e8000c12f306 */
[----:B------:R2:W-:Y:S01]  /*1100*/  REDG.E.ADD.F32.FTZ.RN.STRONG.GPU desc[UR6][R12.64+0xc], R27 ;  /* 0x00000c1b0c0079a6 */ /* 0x0005e2000c12f306 */
[----:B------:R-:W-:Y:S05]  /*1110*/  @P0 BRA `(.L_x_22) ;  /* 0xfffffffc00b40947 */ /* 0x000fea000383ffff */
[----:B------:R-:W-:-:S07]  /*1120*/  MOV R10, R2 ;  /* 0x00000002000a7202 */ /* 0x000fce0000000f00 */
.L_x_21:
[----:B------:R-:W-:-:S13]  /*1130*/  ISETP.NE.AND P0, PT, R18, RZ, PT ;  /* 0x000000ff1200720c */ /* 0x000fda0003f05270 */
[----:B------:R-:W-:Y:S05]  /*1140*/  @!P0 BRA `(.L_x_20) ;  /* 0x00000000004c8947 */ /* 0x000fea0003800000 */
[----:B------:R-:W0:Y:S01]  /*1150*/  LDC.64 R6, c[0x0][0x3c0] ;  /* 0x0000f000ff067b82 */ /* 0x000e220000000a00 */
[----:B------:R-:W-:-:S04]  /*1160*/  IMAD.IADD R9, R16, 0x1, R10 ;  /* 0x0000000110097824 */ /* 0x000fc800078e020a */
[----:B0-----:R-:W-:-:S03]  /*1170*/  IMAD.WIDE R6, R9, 0x4, R6 ;  /* 0x0000000409067825 */ /* 0x001fc600078e0206 */
[----:B------:R-:W0:Y:S02]  /*1180*/  LDC.64 R8, c[0x0][0x3c8] ;  /* 0x0000f200ff087b82 */ /* 0x000e240000000a00 */
[----:B------:R-:W3:Y:S01]  /*1190*/  LDG.E.CONSTANT R11, desc[UR6][R6.64] ;  /* 0x00000006060b7981 */ /* 0x000ee2000c1e9900 */
[----:B------:R-:W-:Y:S01]  /*11a0*/  ISETP.NE.AND P0, PT, R18, 0x1, PT ;  /* 0x000000011200780c */ /* 0x000fe20003f05270 */
[----:B------:R-:W-:-:S04]  /*11b0*/  IMAD R15, R15, UR5, R10 ;  /* 0x000000050f0f7c24 */ /* 0x000fc8000f8e020a */
[----:B0-----:R-:W-:-:S04]  /*11c0*/  IMAD.WIDE R8, R15, 0x4, R8 ;  /* 0x000000040f087825 */ /* 0x001fc800078e0208 */
[----:B---3-5:R-:W-:-:S05]  /*11d0*/  FMUL R11, R0, R11 ;  /* 0x0000000b000b7220 */ /* 0x028fca0000400000 */
[----:B------:R0:W-:Y:S01]  /*11e0*/  REDG.E.ADD.F32.FTZ.RN.STRONG.GPU desc[UR6][R8.64], R11 ;  /* 0x0000000b080079a6 */ /* 0x0001e2000c12f306 */
[----:B------:R-:W-:Y:S05]  /*11f0*/  @!P0 BRA `(.L_x_20) ;  /* 0x0000000000208947 */ /* 0x000fea0003800000 */
[----:B0-----:R-:W3:Y:S01]  /*1200*/  LDG.E.CONSTANT R11, desc[UR6][R6.64+0x4] ;  /* 0x00000406060b7981 */ /* 0x001ee2000c1e9900 */
[----:B------:R-:W-:Y:S01]  /*1210*/  ISETP.NE.AND P0, PT, R18, 0x2, PT ;  /* 0x000000021200780c */ /* 0x000fe20003f05270 */
[----:B---3--:R-:W-:-:S05]  /*1220*/  FMUL R11, R0, R11 ;  /* 0x0000000b000b7220 */ /* 0x008fca0000400000 */
[----:B------:R1:W-:Y:S07]  /*1230*/  REDG.E.ADD.F32.FTZ.RN.STRONG.GPU desc[UR6][R8.64+0x4], R11 ;  /* 0x0000040b080079a6 */ /* 0x0003ee000c12f306 */
[----:B------:R-:W-:Y:S05]  /*1240*/  @!P0 BRA `(.L_x_20) ;  /* 0x00000000000c8947 */ /* 0x000fea0003800000 */
[----:B------:R-:W1:Y:S02]  /*1250*/  LDG.E.CONSTANT R7, desc[UR6][R6.64+0x8] ;  /* 0x0000080606077981 */ /* 0x000e64000c1e9900 */
[----:B-1----:R-:W-:-:S05]  /*1260*/  FMUL R11, R0, R7 ;  /* 0x00000007000b7220 */ /* 0x002fca0000400000 */
[----:B------:R3:W-:Y:S02]  /*1270*/  REDG.E.ADD.F32.FTZ.RN.STRONG.GPU desc[UR6][R8.64+0x8], R11 ;  /* 0x0000080b080079a6 */ /* 0x0007e4000c12f306 */
.L_x_20:
[----:B------:R-:W4:Y:S01]  /*1280*/  LDCU UR5, c[0x0][0x390] ;  /* 0x00007200ff0577ac */ /* 0x000f220008000800 */
[----:B------:R-:W-:-:S04]  /*1290*/  UIADD3 UR4, UPT, UPT, UR4, 0x1, URZ ;  /* 0x0000000104047890 */ /* 0x000fc8000fffe0ff */
[----:B----4-:R-:W-:-:S09]  /*12a0*/  UISETP.NE.AND UP0, UPT, UR4, UR5, UPT ;  /* 0x000000050400728c */ /* 0x010fd2000bf05270 */
[----:B------:R-:W-:Y:S05]  /*12b0*/  BRA.U UP0, `(.L_x_23) ;  /* 0xfffffffd00147547 */ /* 0x000fea000b83ffff */
.L_x_2:
[----:B------:R-:W-:Y:S05]  /*12c0*/  BSYNC.RECONVERGENT B0 ;  /* 0x0000000000007941 */ /* 0x000fea0003800200 */
.L_x_0:
[----:B------:R-:W4:Y:S01]  /*12d0*/  LDCU UR4, c[0x0][0x3d0] ;  /* 0x00007a00ff0477ac */ /* 0x000f220008000800 */
[----:B------:R-:W-:-:S04]  /*12e0*/  IADD3 R4, PT, PT, R3, R4, RZ ;  /* 0x0000000403047210 */ /* 0x000fc80007ffe0ff */
[----:B----4-:R-:W-:-:S13]  /*12f0*/  ISETP.GE.AND P0, PT, R4, UR4, PT ;  /* 0x0000000404007c0c */ /* 0x010fda000bf06270 */
[----:B------:R-:W-:Y:S05]  /*1300*/  @!P0 BRA `(.L_x_24) ;  /* 0xffffffec00748947 */ /* 0x000fea000383ffff */
[----:B------:R-:W-:Y:S05]  /*1310*/  EXIT ;  /* 0x000000000000794d */ /* 0x000fea0003800000 */
.L_x_25:
[----:B------:R-:W-:-:S00]  /*1320*/  BRA `(.L_x_25) ;  /* 0xfffffffc00fc7947 */ /* 0x000fc0000383ffff */
[----:B------:R-:W-:-:S00]  /*1330*/  NOP ;  /* 0x0000000000007918 */ /* 0x000fc00000000000 */
        /* <DEDUP_REMOVED lines=12> */
.L_x_26:


//--------------------- .nv.shared.reserved.0     --------------------------
	.section	.nv.shared.reserved.0,"aw",@nobits
	.weak		__nv_reservedSMEM_offset_0_alias
	.size		__nv_reservedSMEM_offset_0_alias, 0, 64
	.other		__nv_reservedSMEM_offset_0_alias,@"STO_CUDA_RESERVED_SHARED STV_DEFAULT"
__nv_reservedSMEM_offset_0_alias:
	.zero		0
	.zero		64


//--------------------- .nv.constant0._Z35DepthwiseConv2dBackwardFilterKernelIfLin1ELin1EEv13DepthwiseArgsPKT_S3_PS1_i --------------------------
	.section	.nv.constant0._Z35DepthwiseConv2dBackwardFilterKernelIfLin1ELin1EEv13DepthwiseArgsPKT_S3_PS1_i,"a",@progbits
	.sectionflags	@""
	.align	4
.nv.constant0._Z35DepthwiseConv2dBackwardFilterKernelIfLin1ELin1EEv13DepthwiseArgsPKT_S3_PS1_i:
	.zero		980


//--------------------- SYMBOLS --------------------------

	.type		.nv.reservedSmem.offset0,@object
	.size		.nv.reservedSmem.offset0,0x4
